//
// Generated by NVIDIA NVVM Compiler
//
// Compiler Build ID: CL-36424714
// Cuda compilation tools, release 13.0, V13.0.88
// Based on NVVM 20.0.0
//

.version 9.0
.target sm_100
.address_size 64

	// .globl	_Z7selSortPiiS_

.visible .entry _Z7selSortPiiS_(
	.param .u64 .ptr .align 1 _Z7selSortPiiS__param_0,
	.param .u32 _Z7selSortPiiS__param_1,
	.param .u64 .ptr .align 1 _Z7selSortPiiS__param_2
)
{
	.reg .pred 	%p<86>;
	.reg .b32 	%r<100>;
	.reg .b64 	%rd<23>;

	ld.param.u64 	%rd8, [_Z7selSortPiiS__param_0];
	ld.param.u32 	%r25, [_Z7selSortPiiS__param_1];
	ld.param.u64 	%rd7, [_Z7selSortPiiS__param_2];
	cvta.to.global.u64 	%rd1, %rd8;
	mov.u32 	%r26, %ctaid.x;
	mov.u32 	%r27, %ntid.x;
	mov.u32 	%r28, %tid.x;
	mad.lo.s32 	%r1, %r26, %r27, %r28;
	setp.ge.s32 	%p1, %r1, %r25;
	@%p1 bra 	$L__BB0_15;
	mul.wide.s32 	%rd10, %r1, 4;
	add.s64 	%rd11, %rd1, %rd10;
	ld.global.u32 	%r2, [%rd11];
	setp.lt.s32 	%p2, %r25, 1;
	mov.b64 	%rd22, 0;
	@%p2 bra 	$L__BB0_14;
	and.b32  	%r3, %r25, 7;
	setp.lt.u32 	%p3, %r25, 8;
	mov.b32 	%r94, 0;
	mov.u32 	%r99, %r94;
	@%p3 bra 	$L__BB0_5;
	and.b32  	%r94, %r25, 2147483640;
	add.s64 	%rd21, %rd1, 16;
	mov.b32 	%r88, 0;
	mov.u32 	%r99, %r88;
$L__BB0_4:
	.pragma "nounroll";
	ld.global.u32 	%r32, [%rd21+-16];
	setp.gt.s32 	%p4, %r2, %r32;
	setp.eq.s32 	%p5, %r2, %r32;
	setp.lt.s32 	%p6, %r88, %r1;
	and.pred  	%p7, %p6, %p5;
	or.pred  	%p8, %p4, %p7;
	selp.u32 	%r33, 1, 0, %p8;
	add.s32 	%r34, %r99, %r33;
	ld.global.u32 	%r35, [%rd21+-12];
	setp.gt.s32 	%p9, %r2, %r35;
	setp.eq.s32 	%p10, %r2, %r35;
	add.s32 	%r36, %r88, 1;
	setp.lt.s32 	%p11, %r36, %r1;
	and.pred  	%p12, %p11, %p10;
	or.pred  	%p13, %p9, %p12;
	selp.u32 	%r37, 1, 0, %p13;
	add.s32 	%r38, %r34, %r37;
	ld.global.u32 	%r39, [%rd21+-8];
	setp.gt.s32 	%p14, %r2, %r39;
	setp.eq.s32 	%p15, %r2, %r39;
	add.s32 	%r40, %r88, 2;
	setp.lt.s32 	%p16, %r40, %r1;
	and.pred  	%p17, %p16, %p15;
	or.pred  	%p18, %p14, %p17;
	selp.u32 	%r41, 1, 0, %p18;
	add.s32 	%r42, %r38, %r41;
	ld.global.u32 	%r43, [%rd21+-4];
	setp.gt.s32 	%p19, %r2, %r43;
	setp.eq.s32 	%p20, %r2, %r43;
	add.s32 	%r44, %r88, 3;
	setp.lt.s32 	%p21, %r44, %r1;
	and.pred  	%p22, %p21, %p20;
	or.pred  	%p23, %p19, %p22;
	selp.u32 	%r45, 1, 0, %p23;
	add.s32 	%r46, %r42, %r45;
	ld.global.u32 	%r47, [%rd21];
	setp.gt.s32 	%p24, %r2, %r47;
	setp.eq.s32 	%p25, %r2, %r47;
	add.s32 	%r48, %r88, 4;
	setp.lt.s32 	%p26, %r48, %r1;
	and.pred  	%p27, %p26, %p25;
	or.pred  	%p28, %p24, %p27;
	selp.u32 	%r49, 1, 0, %p28;
	add.s32 	%r50, %r46, %r49;
	ld.global.u32 	%r51, [%rd21+4];
	setp.gt.s32 	%p29, %r2, %r51;
	setp.eq.s32 	%p30, %r2, %r51;
	add.s32 	%r52, %r88, 5;
	setp.lt.s32 	%p31, %r52, %r1;
	and.pred  	%p32, %p31, %p30;
	or.pred  	%p33, %p29, %p32;
	selp.u32 	%r53, 1, 0, %p33;
	add.s32 	%r54, %r50, %r53;
	ld.global.u32 	%r55, [%rd21+8];
	setp.gt.s32 	%p34, %r2, %r55;
	setp.eq.s32 	%p35, %r2, %r55;
	add.s32 	%r56, %r88, 6;
	setp.lt.s32 	%p36, %r56, %r1;
	and.pred  	%p37, %p36, %p35;
	or.pred  	%p38, %p34, %p37;
	selp.u32 	%r57, 1, 0, %p38;
	add.s32 	%r58, %r54, %r57;
	ld.global.u32 	%r59, [%rd21+12];
	setp.gt.s32 	%p39, %r2, %r59;
	setp.eq.s32 	%p40, %r2, %r59;
	add.s32 	%r60, %r88, 7;
	setp.lt.s32 	%p41, %r60, %r1;
	and.pred  	%p42, %p41, %p40;
	or.pred  	%p43, %p39, %p42;
	selp.u32 	%r61, 1, 0, %p43;
	add.s32 	%r99, %r58, %r61;
	add.s64 	%rd21, %rd21, 32;
	add.s32 	%r88, %r88, 8;
	setp.ne.s32 	%p44, %r88, %r94;
	@%p44 bra 	$L__BB0_4;
$L__BB0_5:
	setp.eq.s32 	%p45, %r3, 0;
	@%p45 bra 	$L__BB0_13;
	and.b32  	%r12, %r25, 3;
	setp.lt.u32 	%p46, %r3, 4;
	@%p46 bra 	$L__BB0_8;
	mul.wide.u32 	%rd12, %r94, 4;
	add.s64 	%rd13, %rd1, %rd12;
	ld.global.u32 	%r63, [%rd13];
	setp.gt.s32 	%p47, %r2, %r63;
	setp.eq.s32 	%p48, %r2, %r63;
	setp.lt.s32 	%p49, %r94, %r1;
	and.pred  	%p50, %p49, %p48;
	or.pred  	%p51, %p47, %p50;
	selp.u32 	%r64, 1, 0, %p51;
	add.s32 	%r65, %r99, %r64;
	add.s32 	%r66, %r94, 1;
	ld.global.u32 	%r67, [%rd13+4];
	setp.gt.s32 	%p52, %r2, %r67;
	setp.eq.s32 	%p53, %r2, %r67;
	setp.lt.s32 	%p54, %r66, %r1;
	and.pred  	%p55, %p54, %p53;
	or.pred  	%p56, %p52, %p55;
	selp.u32 	%r68, 1, 0, %p56;
	add.s32 	%r69, %r65, %r68;
	add.s32 	%r70, %r94, 2;
	ld.global.u32 	%r71, [%rd13+8];
	setp.gt.s32 	%p57, %r2, %r71;
	setp.eq.s32 	%p58, %r2, %r71;
	setp.lt.s32 	%p59, %r70, %r1;
	and.pred  	%p60, %p59, %p58;
	or.pred  	%p61, %p57, %p60;
	selp.u32 	%r72, 1, 0, %p61;
	add.s32 	%r73, %r69, %r72;
	add.s32 	%r74, %r94, 3;
	ld.global.u32 	%r75, [%rd13+12];
	setp.gt.s32 	%p62, %r2, %r75;
	setp.eq.s32 	%p63, %r2, %r75;
	setp.lt.s32 	%p64, %r74, %r1;
	and.pred  	%p65, %p64, %p63;
	or.pred  	%p66, %p62, %p65;
	selp.u32 	%r76, 1, 0, %p66;
	add.s32 	%r99, %r73, %r76;
	add.s32 	%r94, %r94, 4;
$L__BB0_8:
	setp.eq.s32 	%p67, %r12, 0;
	@%p67 bra 	$L__BB0_13;
	setp.eq.s32 	%p68, %r12, 1;
	@%p68 bra 	$L__BB0_11;
	mul.wide.u32 	%rd14, %r94, 4;
	add.s64 	%rd15, %rd1, %rd14;
	ld.global.u32 	%r78, [%rd15];
	setp.gt.s32 	%p69, %r2, %r78;
	setp.eq.s32 	%p70, %r2, %r78;
	setp.lt.s32 	%p71, %r94, %r1;
	and.pred  	%p72, %p71, %p70;
	or.pred  	%p73, %p69, %p72;
	selp.u32 	%r79, 1, 0, %p73;
	add.s32 	%r80, %r99, %r79;
	add.s32 	%r81, %r94, 1;
	ld.global.u32 	%r82, [%rd15+4];
	setp.gt.s32 	%p74, %r2, %r82;
	setp.eq.s32 	%p75, %r2, %r82;
	setp.lt.s32 	%p76, %r81, %r1;
	and.pred  	%p77, %p76, %p75;
	or.pred  	%p78, %p74, %p77;
	selp.u32 	%r83, 1, 0, %p78;
	add.s32 	%r99, %r80, %r83;
	add.s32 	%r94, %r94, 2;
$L__BB0_11:
	and.b32  	%r84, %r25, 1;
	setp.eq.b32 	%p79, %r84, 1;
	not.pred 	%p80, %p79;
	@%p80 bra 	$L__BB0_13;
	mul.wide.u32 	%rd16, %r94, 4;
	add.s64 	%rd17, %rd1, %rd16;
	ld.global.u32 	%r85, [%rd17];
	setp.gt.s32 	%p81, %r2, %r85;
	setp.eq.s32 	%p82, %r2, %r85;
	setp.lt.s32 	%p83, %r94, %r1;
	and.pred  	%p84, %p83, %p82;
	or.pred  	%p85, %p81, %p84;
	selp.u32 	%r87, 1, 0, %p85;
	add.s32 	%r99, %r99, %r87;
$L__BB0_13:
	cvt.u64.u32 	%rd22, %r99;
$L__BB0_14:
	cvta.to.global.u64 	%rd18, %rd7;
	shl.b64 	%rd19, %rd22, 2;
	add.s64 	%rd20, %rd18, %rd19;
	st.global.u32 	[%rd20], %r2;
$L__BB0_15:
	ret;

}


// ===== COMPILED SASS (sm_100) =====

	.target	sm_100

	.elftype	@"ET_EXEC"


//--------------------- .note.nv.tkinfo           --------------------------
	.section	.note.nv.tkinfo,"",@"SHT_NOTE"
	.sectionflags	@"SHF_NOTE_NV_TKINFO"
	.tkinfo
        /*0018*/ 	.word	0x00000002
        /*0030*/ 	.string	""
        /*0030*/ 	.string	"ptxas"
        /*0030*/ 	.string	"Cuda compilation tools, release 13.0, V13.0.88"
        /*0030*/ 	.string	"Build cuda_13.0.r13.0/compiler.36424714_0"
        /*0030*/ 	.string	"-arch sm_100 -m 64 "



//--------------------- .note.nv.cuinfo           --------------------------
	.section	.note.nv.cuinfo,"",@"SHT_NOTE"
	.sectionflags	@"SHF_NOTE_NV_CUINFO"
        /*0018*/ 	.short	0x0002
        /*001a*/ 	.short	0x0064
        /*001c*/ 	.short	0x0082
	.zero		2


//--------------------- .nv.info                  --------------------------
	.section	.nv.info,"",@"SHT_CUDA_INFO"
	.align	4


	//----- nvinfo : EIATTR_REGCOUNT
	.align		4
        /*0000*/ 	.byte	0x04, 0x2f
        /*0002*/ 	.short	(.L_1 - .L_0)
	.align		4
.L_0:
        /*0004*/ 	.word	index@(_Z7selSortPiiS_)
        /*0008*/ 	.word	0x0000001a


	//----- nvinfo : EIATTR_FRAME_SIZE
	.align		4
.L_1:
        /*000c*/ 	.byte	0x04, 0x11
        /*000e*/ 	.short	(.L_3 - .L_2)
	.align		4
.L_2:
        /*0010*/ 	.word	index@(_Z7selSortPiiS_)
        /*0014*/ 	.word	0x00000000


	//----- nvinfo : EIATTR_MIN_STACK_SIZE
	.align		4
.L_3:
        /*0018*/ 	.byte	0x04, 0x12
        /*001a*/ 	.short	(.L_5 - .L_4)
	.align		4
.L_4:
        /*001c*/ 	.word	index@(_Z7selSortPiiS_)
        /*0020*/ 	.word	0x00000000
.L_5:


//--------------------- .nv.compat                --------------------------
	.section	.nv.compat,"",@"SHT_CUDA_COMPAT_INFO"
	.align	4
        /*0000*/ 	.byte	0x02, 0x09, 0x00, 0x00, 0x02, 0x02, 0x01, 0x00, 0x02, 0x05, 0x05, 0x00, 0x03, 0x07, 0x01, 0x01
        /*0010*/ 	.byte	0x02, 0x03, 0x00, 0x00, 0x02, 0x06, 0x01, 0x00, 0x04, 0x0b, 0x08, 0x00, 0x09, 0x00, 0x00, 0x00
        /*0020*/ 	.byte	0x00, 0x00, 0x00, 0x00


//--------------------- .nv.info._Z7selSortPiiS_  --------------------------
	.section	.nv.info._Z7selSortPiiS_,"",@"SHT_CUDA_INFO"
	.sectionflags	@""
	.align	4


	//----- nvinfo : EIATTR_CUDA_API_VERSION
	.align		4
        /*0000*/ 	.byte	0x04, 0x37
        /*0002*/ 	.short	(.L_7 - .L_6)
.L_6:
        /*0004*/ 	.word	0x00000082


	//----- nvinfo : EIATTR_KPARAM_INFO
	.align		4
.L_7:
        /*0008*/ 	.byte	0x04, 0x17
        /*000a*/ 	.short	(.L_9 - .L_8)
.L_8:
        /*000c*/ 	.word	0x00000000
        /*0010*/ 	.short	0x0002
        /*0012*/ 	.short	0x0010
        /*0014*/ 	.byte	0x00, 0xf5, 0x21, 0x00


	//----- nvinfo : EIATTR_KPARAM_INFO
	.align		4
.L_9:
        /*0018*/ 	.byte	0x04, 0x17
        /*001a*/ 	.short	(.L_11 - .L_10)
.L_10:
        /*001c*/ 	.word	0x00000000
        /*0020*/ 	.short	0x0001
        /*0022*/ 	.short	0x0008
        /*0024*/ 	.byte	0x00, 0xf0, 0x11, 0x00


	//----- nvinfo : EIATTR_KPARAM_INFO
	.align		4
.L_11:
        /*0028*/ 	.byte	0x04, 0x17
        /*002a*/ 	.short	(.L_13 - .L_12)
.L_12:
        /*002c*/ 	.word	0x00000000
        /*0030*/ 	.short	0x0000
        /*0032*/ 	.short	0x0000
        /*0034*/ 	.byte	0x00, 0xf5, 0x21, 0x00


	//----- nvinfo : EIATTR_SPARSE_MMA_MASK
	.align		4
.L_13:
        /*0038*/ 	.byte	0x03, 0x50
        /*003a*/ 	.short	0x0000


	//----- nvinfo : EIATTR_MAXREG_COUNT
	.align		4
        /*003c*/ 	.byte	0x03, 0x1b
        /*003e*/ 	.short	0x00ff


	//----- nvinfo : EIATTR_MERCURY_ISA_VERSION
	.align		4
        /*0040*/ 	.byte	0x03, 0x5f
        /*0042*/ 	.short	0x0101


	//----- nvinfo : EIATTR_VRC_CTA_INIT_COUNT
	.align		4
        /*0044*/ 	.byte	0x02, 0x4a
	.zero		1
	.zero		1


	//----- nvinfo : EIATTR_EXIT_INSTR_OFFSETS
	.align		4
        /*0048*/ 	.byte	0x04, 0x1c
        /*004a*/ 	.short	(.L_15 - .L_14)


	//   ....[0]....
.L_14:
        /*004c*/ 	.word	0x00000070


	//   ....[1]....
        /*0050*/ 	.word	0x00000a20


	//----- nvinfo : EIATTR_CBANK_PARAM_SIZE
	.align		4
.L_15:
        /*0054*/ 	.byte	0x03, 0x19
        /*0056*/ 	.short	0x0018


	//----- nvinfo : EIATTR_PARAM_CBANK
	.align		4
        /*0058*/ 	.byte	0x04, 0x0a
        /*005a*/ 	.short	(.L_17 - .L_16)
	.align		4
.L_16:
        /*005c*/ 	.word	index@(.nv.constant0._Z7selSortPiiS_)
        /*0060*/ 	.short	0x0380
        /*0062*/ 	.short	0x0018


	//----- nvinfo : EIATTR_SW_WAR
	.align		4
.L_17:
        /*0064*/ 	.byte	0x04, 0x36
        /*0066*/ 	.short	(.L_19 - .L_18)
.L_18:
        /*0068*/ 	.word	0x00000008
.L_19:


//--------------------- .nv.callgraph             --------------------------
	.section	.nv.callgraph,"",@"SHT_CUDA_CALLGRAPH"
	.align	4
	.sectionentsize	8
	.align		4
        /*0000*/ 	.word	0x00000000
	.align		4
        /*0004*/ 	.word	0xffffffff
	.align		4
        /*0008*/ 	.word	0x00000000
	.align		4
        /*000c*/ 	.word	0xfffffffe
	.align		4
        /*0010*/ 	.word	0x00000000
	.align		4
        /*0014*/ 	.word	0xfffffffd
	.align		4
        /*0018*/ 	.word	0x00000000
	.align		4
        /*001c*/ 	.word	0xfffffffc


//--------------------- .text._Z7selSortPiiS_     --------------------------
	.section	.text._Z7selSortPiiS_,"ax",@progbits
	.align	128
        .global         _Z7selSortPiiS_
        .type           _Z7selSortPiiS_,@function
        .size           _Z7selSortPiiS_,(.L_x_6 - _Z7selSortPiiS_)
        .other          _Z7selSortPiiS_,@"STO_CUDA_ENTRY STV_DEFAULT"
_Z7selSortPiiS_:
.text._Z7selSortPiiS_:
[----:B------:R-:W-:Y:S01]  /*0000*/  LDC R1, c[0x0][0x37c] ;  /* 0x0000df00ff017b82 */ /* 0x000fe20000000800 */
[----:B------:R-:W0:Y:S07]  /*0010*/  S2R R0, SR_TID.X ;  /* 0x0000000000007919 */ /* 0x000e2e0000002100 */
[----:B------:R-:W0:Y:S08]  /*0020*/  S2UR UR4, SR_CTAID.X ;  /* 0x00000000000479c3 */ /* 0x000e300000002500 */
[----:B------:R-:W0:Y:S08]  /*0030*/  LDC R7, c[0x0][0x360] ;  /* 0x0000d800ff077b82 */ /* 0x000e300000000800 */
[----:B------:R-:W1:Y:S01]  /*0040*/  LDC R6, c[0x0][0x388] ;  /* 0x0000e200ff067b82 */ /* 0x000e620000000800 */
[----:B0-----:R-:W-:-:S05]  /*0050*/  IMAD R7, R7, UR4, R0 ;  /* 0x0000000407077c24 */ /* 0x001fca000f8e0200 */
[----:B-1----:R-:W-:-:S13]  /*0060*/  ISETP.GE.AND P0, PT, R7, R6, PT ;  /* 0x000000060700720c */ /* 0x002fda0003f06270 */
[----:B------:R-:W-:Y:S05]  /*0070*/  @P0 EXIT ;  /* 0x000000000000094d */ /* 0x000fea0003800000 */
[----:B------:R-:W0:Y:S01]  /*0080*/  LDC.64 R2, c[0x0][0x380] ;  /* 0x0000e000ff027b82 */ /* 0x000e220000000a00 */
[----:B------:R-:W1:Y:S01]  /*0090*/  LDCU.64 UR6, c[0x0][0x358] ;  /* 0x00006b00ff0677ac */ /* 0x000e620008000a00 */
[----:B------:R-:W-:Y:S02]  /*00a0*/  ISETP.GE.AND P0, PT, R6, 0x1, PT ;  /* 0x000000010600780c */ /* 0x000fe40003f06270 */
[----:B------:R-:W-:Y:S01]  /*00b0*/  CS2R R10, SRZ ;  /* 0x00000000000a7805 */ /* 0x000fe2000001ff00 */
[----:B0-----:R-:W-:-:S05]  /*00c0*/  IMAD.WIDE R4, R7, 0x4, R2 ;  /* 0x0000000407047825 */ /* 0x001fca00078e0202 */
[----:B-1----:R0:W5:Y:S05]  /*00d0*/  LDG.E R0, desc[UR6][R4.64] ;  /* 0x0000000604007981 */ /* 0x00216a000c1e1900 */
[----:B------:R-:W-:Y:S05]  /*00e0*/  @!P0 BRA `(.L_x_0) ;  /* 0x00000008003c8947 */ /* 0x000fea0003800000 */
[C---:B------:R-:W-:Y:S01]  /*00f0*/  ISETP.GE.U32.AND P0, PT, R6.reuse, 0x8, PT ;  /* 0x000000080600780c */ /* 0x040fe20003f06070 */
[----:B------:R-:W-:Y:S01]  /*0100*/  IMAD.MOV.U32 R8, RZ, RZ, RZ ;  /* 0x000000ffff087224 */ /* 0x000fe200078e00ff */
[----:B------:R-:W-:Y:S01]  /*0110*/  LOP3.LUT R12, R6, 0x7, RZ, 0xc0, !PT ;  /* 0x00000007060c7812 */ /* 0x000fe200078ec0ff */
[----:B------:R-:W-:-:S03]  /*0120*/  IMAD.MOV.U32 R10, RZ, RZ, RZ ;  /* 0x000000ffff0a7224 */ /* 0x000fc600078e00ff */
[----:B------:R-:W-:-:S07]  /*0130*/  ISETP.NE.AND P2, PT, R12, RZ, PT ;  /* 0x000000ff0c00720c */ /* 0x000fce0003f45270 */
[----:B------:R-:W-:Y:S06]  /*0140*/  @!P0 BRA `(.L_x_1) ;  /* 0x0000000400108947 */ /* 0x000fec0003800000 */
[----:B------:R-:W1:Y:S01]  /*0150*/  LDCU.64 UR4, c[0x0][0x380] ;  /* 0x00007000ff0477ac */ /* 0x000e620008000a00 */
[----:B------:R-:W-:Y:S01]  /*0160*/  LOP3.LUT R8, R6, 0x7ffffff8, RZ, 0xc0, !PT ;  /* 0x7ffffff806087812 */ /* 0x000fe200078ec0ff */
[----:B------:R-:W-:Y:S01]  /*0170*/  IMAD.MOV.U32 R10, RZ, RZ, RZ ;  /* 0x000000ffff0a7224 */ /* 0x000fe200078e00ff */
[----:B-1----:R-:W-:-:S04]  /*0180*/  UIADD3 UR4, UP0, UPT, UR4, 0x10, URZ ;  /* 0x0000001004047890 */ /* 0x002fc8000ff1e0ff */
[----:B------:R-:W-:Y:S02]  /*0190*/  UIADD3.X UR5, UPT, UPT, URZ, UR5, URZ, UP0, !UPT ;  /* 0x00000005ff057290 */ /* 0x000fe400087fe4ff */
[----:B0-----:R-:W-:Y:S01]  /*01a0*/  IMAD.U32 R4, RZ, RZ, UR4 ;  /* 0x00000004ff047e24 */ /* 0x001fe2000f8e00ff */
[----:B------:R-:W-:-:S03]  /*01b0*/  UMOV UR4, URZ ;  /* 0x000000ff00047c82 */ /* 0x000fc60008000000 */
[----:B------:R-:W-:-:S07]  /*01c0*/  IMAD.U32 R5, RZ, RZ, UR5 ;  /* 0x00000005ff057e24 */ /* 0x000fce000f8e00ff */
.L_x_2:
[----:B------:R-:W2:Y:S04]  /*01d0*/  LDG.E R9, desc[UR6][R4.64+-0x10] ;  /* 0xfffff00604097981 */ /* 0x000ea8000c1e1900 */
[----:B------:R-:W3:Y:S04]  /*01e0*/  LDG.E R11, desc[UR6][R4.64+-0xc] ;  /* 0xfffff406040b7981 */ /* 0x000ee8000c1e1900 */
[----:B------:R-:W4:Y:S04]  /*01f0*/  LDG.E R13, desc[UR6][R4.64+-0x8] ;  /* 0xfffff806040d7981 */ /* 0x000f28000c1e1900 */
[----:B------:R-:W4:Y:S04]  /*0200*/  LDG.E R15, desc[UR6][R4.64+-0x4] ;  /* 0xfffffc06040f7981 */ /* 0x000f28000c1e1900 */
[----:B------:R-:W4:Y:S04]  /*0210*/  LDG.E R17, desc[UR6][R4.64] ;  /* 0x0000000604117981 */ /* 0x000f28000c1e1900 */
[----:B------:R-:W4:Y:S04]  /*0220*/  LDG.E R19, desc[UR6][R4.64+0x4] ;  /* 0x0000040604137981 */ /* 0x000f28000c1e1900 */
[----:B------:R-:W4:Y:S04]  /*0230*/  LDG.E R21, desc[UR6][R4.64+0x8] ;  /* 0x0000080604157981 */ /* 0x000f28000c1e1900 */
[----:B------:R-:W4:Y:S01]  /*0240*/  LDG.E R23, desc[UR6][R4.64+0xc] ;  /* 0x00000c0604177981 */ /* 0x000f22000c1e1900 */
[----:B------:R-:W-:Y:S01]  /*0250*/  UIADD3 UR5, UPT, UPT, UR4, 0x1, URZ ;  /* 0x0000000104057890 */ /* 0x000fe2000fffe0ff */
[----:B--2--5:R-:W-:-:S04]  /*0260*/  ISETP.NE.AND P1, PT, R0, R9, PT ;  /* 0x000000090000720c */ /* 0x024fc80003f25270 */
[C---:B------:R-:W-:Y:S02]  /*0270*/  ISETP.GT.AND P1, PT, R7.reuse, UR4, !P1 ;  /* 0x0000000407007c0c */ /* 0x040fe4000cf24270 */
[C---:B---3--:R-:W-:Y:S02]  /*0280*/  ISETP.NE.AND P0, PT, R0.reuse, R11, PT ;  /* 0x0000000b0000720c */ /* 0x048fe40003f05270 */
[----:B------:R-:W-:Y:S01]  /*0290*/  ISETP.GT.OR P1, PT, R0, R9, P1 ;  /* 0x000000090000720c */ /* 0x000fe20000f24670 */
[----:B------:R-:W-:Y:S01]  /*02a0*/  VIADD R9, R10, 0x1 ;  /* 0x000000010a097836 */ /* 0x000fe20000000000 */
[----:B------:R-:W-:Y:S01]  /*02b0*/  ISETP.GT.AND P0, PT, R7, UR5, !P0 ;  /* 0x0000000507007c0c */ /* 0x000fe2000c704270 */
[----:B------:R-:W-:Y:S01]  /*02c0*/  UIADD3 UR5, UPT, UPT, UR4, 0x2, URZ ;  /* 0x0000000204057890 */ /* 0x000fe2000fffe0ff */
[C---:B----4-:R-:W-:Y:S02]  /*02d0*/  ISETP.NE.AND P3, PT, R0.reuse, R13, PT ;  /* 0x0000000d0000720c */ /* 0x050fe40003f65270 */
[----:B------:R-:W-:-:S07]  /*02e0*/  ISETP.GT.OR P0, PT, R0, R11, P0 ;  /* 0x0000000b0000720c */ /* 0x000fce0000704670 */
[----:B------:R-:W-:Y:S01]  /*02f0*/  @!P1 IMAD.MOV R9, RZ, RZ, R10 ;  /* 0x000000ffff099224 */ /* 0x000fe200078e020a */
[----:B------:R-:W-:Y:S01]  /*0300*/  ISETP.GT.AND P1, PT, R7, UR5, !P3 ;  /* 0x0000000507007c0c */ /* 0x000fe2000df24270 */
[----:B------:R-:W-:Y:S01]  /*0310*/  UIADD3 UR5, UPT, UPT, UR4, 0x3, URZ ;  /* 0x0000000304057890 */ /* 0x000fe2000fffe0ff */
[C---:B------:R-:W-:Y:S01]  /*0320*/  ISETP.NE.AND P3, PT, R0.reuse, R15, PT ;  /* 0x0000000f0000720c */ /* 0x040fe20003f65270 */
[----:B------:R-:W-:Y:S01]  /*0330*/  VIADD R10, R9, 0x1 ;  /* 0x00000001090a7836 */ /* 0x000fe20000000000 */
[----:B------:R-:W-:Y:S01]  /*0340*/  ISETP.GT.OR P1, PT, R0, R13, P1 ;  /* 0x0000000d0000720c */ /* 0x000fe20000f24670 */
[----:B------:R-:W-:Y:S02]  /*0350*/  @!P0 IMAD.MOV R10, RZ, RZ, R9 ;  /* 0x000000ffff0a8224 */ /* 0x000fe400078e0209 */
[----:B------:R-:W-:Y:S01]  /*0360*/  ISETP.GT.AND P3, PT, R7, UR5, !P3 ;  /* 0x0000000507007c0c */ /* 0x000fe2000df64270 */
[----:B------:R-:W-:Y:S01]  /*0370*/  UIADD3 UR5, UPT, UPT, UR4, 0x4, URZ ;  /* 0x0000000404057890 */ /* 0x000fe2000fffe0ff */
[----:B------:R-:W-:-:S02]  /*0380*/  VIADD R9, R10, 0x1 ;  /* 0x000000010a097836 */ /* 0x000fc40000000000 */
[C---:B------:R-:W-:Y:S02]  /*0390*/  ISETP.GT.OR P0, PT, R0.reuse, R15, P3 ;  /* 0x0000000f0000720c */ /* 0x040fe40001f04670 */
[----:B------:R-:W-:-:S04]  /*03a0*/  ISETP.NE.AND P3, PT, R0, R17, PT ;  /* 0x000000110000720c */ /* 0x000fc80003f65270 */
[----:B------:R-:W-:Y:S01]  /*03b0*/  @!P1 IMAD.MOV R9, RZ, RZ, R10 ;  /* 0x000000ffff099224 */ /* 0x000fe200078e020a */
[----:B------:R-:W-:Y:S01]  /*03c0*/  ISETP.GT.AND P1, PT, R7, UR5, !P3 ;  /* 0x0000000507007c0c */ /* 0x000fe2000df24270 */
[----:B------:R-:W-:Y:S01]  /*03d0*/  UIADD3 UR5, UPT, UPT, UR4, 0x5, URZ ;  /* 0x0000000504057890 */ /* 0x000fe2000fffe0ff */
[C---:B------:R-:W-:Y:S01]  /*03e0*/  ISETP.NE.AND P3, PT, R0.reuse, R19, PT ;  /* 0x000000130000720c */ /* 0x040fe20003f65270 */
[----:B------:R-:W-:Y:S01]  /*03f0*/  VIADD R10, R9, 0x1 ;  /* 0x00000001090a7836 */ /* 0x000fe20000000000 */
[----:B------:R-:W-:Y:S02]  /*0400*/  ISETP.GT.OR P1, PT, R0, R17, P1 ;  /* 0x000000110000720c */ /* 0x000fe40000f24670 */
[----:B------:R-:W-:Y:S01]  /*0410*/  @!P0 IMAD.MOV R10, RZ, RZ, R9 ;  /* 0x000000ffff0a8224 */ /* 0x000fe200078e0209 */
[----:B------:R-:W-:Y:S01]  /*0420*/  ISETP.GT.AND P3, PT, R7, UR5, !P3 ;  /* 0x0000000507007c0c */ /* 0x000fe2000df64270 */
[----:B------:R-:W-:Y:S02]  /*0430*/  UIADD3 UR5, UPT, UPT, UR4, 0x6, URZ ;  /* 0x0000000604057890 */ /* 0x000fe4000fffe0ff */
[----:B------:R-:W-:Y:S01]  /*0440*/  VIADD R9, R10, 0x1 ;  /* 0x000000010a097836 */ /* 0x000fe20000000000 */
[----:B------:R-:W-:-:S02]  /*0450*/  ISETP.GT.OR P0, PT, R0, R19, P3 ;  /* 0x000000130000720c */ /* 0x000fc40001f04670 */
[----:B------:R-:W-:-:S04]  /*0460*/  ISETP.NE.AND P3, PT, R0, R21, PT ;  /* 0x000000150000720c */ /* 0x000fc80003f65270 */
[----:B------:R-:W-:Y:S01]  /*0470*/  @!P1 IMAD.MOV R9, RZ, RZ, R10 ;  /* 0x000000ffff099224 */ /* 0x000fe200078e020a */
[----:B------:R-:W-:Y:S01]  /*0480*/  ISETP.GT.AND P1, PT, R7, UR5, !P3 ;  /* 0x0000000507007c0c */ /* 0x000fe2000df24270 */
[----:B------:R-:W-:Y:S01]  /*0490*/  UIADD3 UR5, UPT, UPT, UR4, 0x7, URZ ;  /* 0x0000000704057890 */ /* 0x000fe2000fffe0ff */
[C---:B------:R-:W-:Y:S01]  /*04a0*/  ISETP.NE.AND P3, PT, R0.reuse, R23, PT ;  /* 0x000000170000720c */ /* 0x040fe20003f65270 */
[----:B------:R-:W-:Y:S01]  /*04b0*/  UIADD3 UR4, UPT, UPT, UR4, 0x8, URZ ;  /* 0x0000000804047890 */ /* 0x000fe2000fffe0ff */
[----:B------:R-:W-:Y:S01]  /*04c0*/  ISETP.GT.OR P1, PT, R0, R21, P1 ;  /* 0x000000150000720c */ /* 0x000fe20000f24670 */
[----:B------:R-:W-:Y:S02]  /*04d0*/  VIADD R10, R9, 0x1 ;  /* 0x00000001090a7836 */ /* 0x000fe40000000000 */
[----:B------:R-:W-:Y:S01]  /*04e0*/  ISETP.GT.AND P3, PT, R7, UR5, !P3 ;  /* 0x0000000507007c0c */ /* 0x000fe2000df64270 */
[----:B------:R-:W-:Y:S01]  /*04f0*/  @!P0 IMAD.MOV R10, RZ, RZ, R9 ;  /* 0x000000ffff0a8224 */ /* 0x000fe200078e0209 */
[----:B------:R-:W-:-:S02]  /*0500*/  ISETP.NE.AND P0, PT, R8, UR4, PT ;  /* 0x0000000408007c0c */ /* 0x000fc4000bf05270 */
[----:B------:R-:W-:Y:S01]  /*0510*/  ISETP.GT.OR P3, PT, R0, R23, P3 ;  /* 0x000000170000720c */ /* 0x000fe20001f64670 */
[----:B------:R-:W-:-:S05]  /*0520*/  VIADD R9, R10, 0x1 ;  /* 0x000000010a097836 */ /* 0x000fca0000000000 */
[----:B------:R-:W-:Y:S01]  /*0530*/  @!P1 IMAD.MOV R9, RZ, RZ, R10 ;  /* 0x000000ffff099224 */ /* 0x000fe200078e020a */
[----:B------:R-:W-:-:S03]  /*0540*/  IADD3 R4, P1, PT, R4, 0x20, RZ ;  /* 0x0000002004047810 */ /* 0x000fc60007f3e0ff */
[----:B------:R-:W-:Y:S02]  /*0550*/  VIADD R10, R9, 0x1 ;  /* 0x00000001090a7836 */ /* 0x000fe40000000000 */
[----:B------:R-:W-:Y:S02]  /*0560*/  IMAD.X R5, RZ, RZ, R5, P1 ;  /* 0x000000ffff057224 */ /* 0x000fe400008e0605 */
[----:B------:R-:W-:Y:S01]  /*0570*/  @!P3 IMAD.MOV R10, RZ, RZ, R9 ;  /* 0x000000ffff0ab224 */ /* 0x000fe200078e0209 */
[----:B------:R-:W-:Y:S06]  /*0580*/  @P0 BRA `(.L_x_2) ;  /* 0xfffffffc00100947 */ /* 0x000fec000383ffff */
.L_x_1:
[----:B------:R-:W-:Y:S05]  /*0590*/  @!P2 BRA `(.L_x_3) ;  /* 0x00000004000ca947 */ /* 0x000fea0003800000 */
[----:B------:R-:W-:Y:S02]  /*05a0*/  ISETP.GE.U32.AND P0, PT, R12, 0x4, PT ;  /* 0x000000040c00780c */ /* 0x000fe40003f06070 */
[----:B------:R-:W-:-:S04]  /*05b0*/  LOP3.LUT R14, R6, 0x3, RZ, 0xc0, !PT ;  /* 0x00000003060e7812 */ /* 0x000fc800078ec0ff */
[----:B------:R-:W-:-:S07]  /*05c0*/  ISETP.NE.AND P2, PT, R14, RZ, PT ;  /* 0x000000ff0e00720c */ /* 0x000fce0003f45270 */
[----:B------:R-:W-:Y:S06]  /*05d0*/  @!P0 BRA `(.L_x_4) ;  /* 0x0000000000748947 */ /* 0x000fec0003800000 */
[----:B0-----:R-:W-:-:S05]  /*05e0*/  IMAD.WIDE.U32 R4, R8, 0x4, R2 ;  /* 0x0000000408047825 */ /* 0x001fca00078e0002 */
[----:B------:R-:W2:Y:S04]  /*05f0*/  LDG.E R9, desc[UR6][R4.64] ;  /* 0x0000000604097981 */ /* 0x000ea8000c1e1900 */
[----:B------:R-:W3:Y:S04]  /*0600*/  LDG.E R11, desc[UR6][R4.64+0x4] ;  /* 0x00000406040b7981 */ /* 0x000ee8000c1e1900 */
[----:B------:R-:W4:Y:S04]  /*0610*/  LDG.E R13, desc[UR6][R4.64+0x8] ;  /* 0x00000806040d7981 */ /* 0x000f28000c1e1900 */
[----:B------:R0:W4:Y:S01]  /*0620*/  LDG.E R15, desc[UR6][R4.64+0xc] ;  /* 0x00000c06040f7981 */ /* 0x000122000c1e1900 */
[----:B------:R-:W-:-:S02]  /*0630*/  VIADD R12, R8, 0x1 ;  /* 0x00000001080c7836 */ /* 0x000fc40000000000 */
[----:B0-----:R-:W-:Y:S01]  /*0640*/  VIADD R4, R8, 0x3 ;  /* 0x0000000308047836 */ /* 0x001fe20000000000 */
[----:B--2--5:R-:W-:-:S04]  /*0650*/  ISETP.NE.AND P1, PT, R0, R9, PT ;  /* 0x000000090000720c */ /* 0x024fc80003f25270 */
[----:B------:R-:W-:Y:S02]  /*0660*/  ISETP.LT.AND P1, PT, R8, R7, !P1 ;  /* 0x000000070800720c */ /* 0x000fe40004f21270 */
[C---:B---3--:R-:W-:Y:S02]  /*0670*/  ISETP.NE.AND P0, PT, R0.reuse, R11, PT ;  /* 0x0000000b0000720c */ /* 0x048fe40003f05270 */
[----:B------:R-:W-:Y:S01]  /*0680*/  ISETP.GT.OR P1, PT, R0, R9, P1 ;  /* 0x000000090000720c */ /* 0x000fe20000f24670 */
[----:B------:R-:W-:Y:S01]  /*0690*/  VIADD R9, R10, 0x1 ;  /* 0x000000010a097836 */ /* 0x000fe20000000000 */
[----:B------:R-:W-:Y:S01]  /*06a0*/  ISETP.LT.AND P0, PT, R12, R7, !P0 ;  /* 0x000000070c00720c */ /* 0x000fe20004701270 */
[----:B------:R-:W-:Y:S01]  /*06b0*/  VIADD R12, R8, 0x2 ;  /* 0x00000002080c7836 */ /* 0x000fe20000000000 */
[----:B----4-:R-:W-:Y:S01]  /*06c0*/  ISETP.NE.AND P3, PT, R0, R13, PT ;  /* 0x0000000d0000720c */ /* 0x010fe20003f65270 */
[----:B------:R-:W-:Y:S01]  /*06d0*/  VIADD R8, R8, 0x4 ;  /* 0x0000000408087836 */ /* 0x000fe20000000000 */
[----:B------:R-:W-:-:S02]  /*06e0*/  ISETP.GT.OR P0, PT, R0, R11, P0 ;  /* 0x0000000b0000720c */ /* 0x000fc40000704670 */
[----:B------:R-:W-:-:S05]  /*06f0*/  ISETP.LT.AND P3, PT, R12, R7, !P3 ;  /* 0x000000070c00720c */ /* 0x000fca0005f61270 */
[----:B------:R-:W-:Y:S01]  /*0700*/  @!P1 IMAD.MOV R9, RZ, RZ, R10 ;  /* 0x000000ffff099224 */ /* 0x000fe200078e020a */
[C---:B------:R-:W-:Y:S02]  /*0710*/  ISETP.GT.OR P1, PT, R0.reuse, R13, P3 ;  /* 0x0000000d0000720c */ /* 0x040fe40001f24670 */
[----:B------:R-:W-:Y:S01]  /*0720*/  ISETP.NE.AND P3, PT, R0, R15, PT ;  /* 0x0000000f0000720c */ /* 0x000fe20003f65270 */
[----:B------:R-:W-:Y:S02]  /*0730*/  VIADD R5, R9, 0x1 ;  /* 0x0000000109057836 */ /* 0x000fe40000000000 */
[----:B------:R-:W-:Y:S01]  /*0740*/  @!P0 IMAD.MOV R5, RZ, RZ, R9 ;  /* 0x000000ffff058224 */ /* 0x000fe200078e0209 */
[----:B------:R-:W-:-:S03]  /*0750*/  ISETP.LT.AND P3, PT, R4, R7, !P3 ;  /* 0x000000070400720c */ /* 0x000fc60005f61270 */
[----:B------:R-:W-:Y:S01]  /*0760*/  VIADD R4, R5, 0x1 ;  /* 0x0000000105047836 */ /* 0x000fe20000000000 */
[----:B------:R-:W-:-:S03]  /*0770*/  ISETP.GT.OR P3, PT, R0, R15, P3 ;  /* 0x0000000f0000720c */ /* 0x000fc60001f64670 */
[----:B------:R-:W-:-:S04]  /*0780*/  @!P1 IMAD.MOV R4, RZ, RZ, R5 ;  /* 0x000000ffff049224 */ /* 0x000fc800078e0205 */
[----:B------:R-:W-:-:S06]  /*0790*/  VIADD R10, R4, 0x1 ;  /* 0x00000001040a7836 */ /* 0x000fcc0000000000 */
[----:B------:R-:W-:-:S07]  /*07a0*/  @!P3 IMAD.MOV R10, RZ, RZ, R4 ;  /* 0x000000ffff0ab224 */ /* 0x000fce00078e0204 */
.L_x_4:
[----:B------:R-:W-:Y:S05]  /*07b0*/  @!P2 BRA `(.L_x_3) ;  /* 0x000000000084a947 */ /* 0x000fea0003800000 */
[----:B------:R-:W-:-:S13]  /*07c0*/  ISETP.NE.AND P3, PT, R14, 0x1, PT ;  /* 0x000000010e00780c */ /* 0x000fda0003f65270 */
[----:B0-----:R-:W-:-:S05]  /*07d0*/  @P3 IMAD.WIDE.U32 R4, R8, 0x4, R2 ;  /* 0x0000000408043825 */ /* 0x001fca00078e0002 */
[----:B------:R-:W2:Y:S01]  /*07e0*/  @P3 LDG.E R9, desc[UR6][R4.64] ;  /* 0x0000000604093981 */ /* 0x000ea2000c1e1900 */
[----:B------:R-:W-:-:S03]  /*07f0*/  LOP3.LUT R6, R6, 0x1, RZ, 0xc0, !PT ;  /* 0x0000000106067812 */ /* 0x000fc600078ec0ff */
[----:B------:R-:W3:Y:S01]  /*0800*/  @P3 LDG.E R11, desc[UR6][R4.64+0x4] ;  /* 0x00000406040b3981 */ /* 0x000ee2000c1e1900 */
[----:B------:R-:W-:Y:S01]  /*0810*/  ISETP.NE.U32.AND P2, PT, R6, 0x1, PT ;  /* 0x000000010600780c */ /* 0x000fe20003f45070 */
[----:B------:R-:W-:Y:S01]  /*0820*/  @P3 VIADD R6, R8, 0x1 ;  /* 0x0000000108063836 */ /* 0x000fe20000000000 */
[----:B--2--5:R-:W-:-:S04]  /*0830*/  @P3 ISETP.NE.AND P0, PT, R0, R9, PT ;  /* 0x000000090000320c */ /* 0x024fc80003f05270 */
[C---:B------:R-:W-:Y:S01]  /*0840*/  @P3 ISETP.LT.AND P0, PT, R8.reuse, R7, !P0 ;  /* 0x000000070800320c */ /* 0x040fe20004701270 */
[----:B------:R-:W-:-:S06]  /*0850*/  @P3 VIADD R8, R8, 0x2 ;  /* 0x0000000208083836 */ /* 0x000fcc0000000000 */
[----:B------:R-:W-:-:S06]  /*0860*/  @!P2 IMAD.WIDE.U32 R2, R8, 0x4, R2 ;  /* 0x000000040802a825 */ /* 0x000fcc00078e0002 */
[----:B------:R0:W2:Y:S01]  /*0870*/  @!P2 LDG.E R3, desc[UR6][R2.64] ;  /* 0x000000060203a981 */ /* 0x0000a2000c1e1900 */
[C---:B------:R-:W-:Y:S02]  /*0880*/  @P3 ISETP.GT.OR P0, PT, R0.reuse, R9, P0 ;  /* 0x000000090000320c */ /* 0x040fe40000704670 */
[----:B---3--:R-:W-:Y:S02]  /*0890*/  @P3 ISETP.NE.AND P4, PT, R0, R11, PT ;  /* 0x0000000b0000320c */ /* 0x008fe40003f85270 */
[----:B------:R-:W-:Y:S02]  /*08a0*/  PLOP3.LUT P1, PT, PT, PT, PT, 0x80, 0x8 ;  /* 0x000000000008781c */ /* 0x000fe40003f2f070 */
[----:B------:R-:W-:Y:S02]  /*08b0*/  @P3 PLOP3.LUT P1, PT, P0, PT, PT, 0x80, 0x8 ;  /* 0x000000000008381c */ /* 0x000fe4000072f070 */
[----:B------:R-:W-:-:S04]  /*08c0*/  @P3 ISETP.LT.AND P4, PT, R6, R7, !P4 ;  /* 0x000000070600320c */ /* 0x000fc80006781270 */
[----:B------:R-:W-:Y:S02]  /*08d0*/  @P3 ISETP.GT.OR P4, PT, R0, R11, P4 ;  /* 0x0000000b0000320c */ /* 0x000fe40002784670 */
[----:B------:R-:W-:Y:S02]  /*08e0*/  PLOP3.LUT P0, PT, PT, PT, PT, 0x80, 0x8 ;  /* 0x000000000008781c */ /* 0x000fe40003f0f070 */
[----:B------:R-:W-:Y:S01]  /*08f0*/  @P3 PLOP3.LUT P0, PT, P4, PT, PT, 0x80, 0x8 ;  /* 0x000000000008381c */ /* 0x000fe2000270f070 */
[----:B------:R-:W-:Y:S02]  /*0900*/  @P3 VIADD R4, R10, 0x1 ;  /* 0x000000010a043836 */ /* 0x000fe40000000000 */
[----:B------:R-:W-:-:S04]  /*0910*/  @!P1 IMAD.MOV R4, RZ, RZ, R10 ;  /* 0x000000ffff049224 */ /* 0x000fc800078e020a */
[----:B0-----:R-:W-:-:S06]  /*0920*/  @P3 VIADD R2, R4, 0x1 ;  /* 0x0000000104023836 */ /* 0x001fcc0000000000 */
[----:B------:R-:W-:-:S04]  /*0930*/  @!P0 IMAD.MOV R2, RZ, RZ, R4 ;  /* 0x000000ffff028224 */ /* 0x000fc800078e0204 */
[----:B------:R-:W-:-:S04]  /*0940*/  @P3 IMAD.MOV.U32 R10, RZ, RZ, R2 ;  /* 0x000000ffff0a3224 */ /* 0x000fc800078e0002 */
[----:B------:R-:W-:Y:S01]  /*0950*/  @!P2 VIADD R2, R10, 0x1 ;  /* 0x000000010a02a836 */ /* 0x000fe20000000000 */
[----:B--2---:R-:W-:-:S04]  /*0960*/  @!P2 ISETP.NE.AND P4, PT, R0, R3, PT ;  /* 0x000000030000a20c */ /* 0x004fc80003f85270 */
[----:B------:R-:W-:-:S04]  /*0970*/  @!P2 ISETP.LT.AND P1, PT, R8, R7, !P4 ;  /* 0x000000070800a20c */ /* 0x000fc80006721270 */
[----:B------:R-:W-:Y:S02]  /*0980*/  @!P2 ISETP.GT.OR P4, PT, R0, R3, P1 ;  /* 0x000000030000a20c */ /* 0x000fe40000f84670 */
[----:B------:R-:W-:Y:S02]  /*0990*/  PLOP3.LUT P1, PT, PT, PT, PT, 0x80, 0x8 ;  /* 0x000000000008781c */ /* 0x000fe40003f2f070 */
[----:B------:R-:W-:-:S13]  /*09a0*/  @!P2 PLOP3.LUT P1, PT, P4, PT, PT, 0x80, 0x8 ;  /* 0x000000000008a81c */ /* 0x000fda000272f070 */
[----:B------:R-:W-:-:S04]  /*09b0*/  @!P1 IMAD.MOV R2, RZ, RZ, R10 ;  /* 0x000000ffff029224 */ /* 0x000fc800078e020a */
[----:B------:R-:W-:-:S07]  /*09c0*/  @!P2 IMAD.MOV.U32 R10, RZ, RZ, R2 ;  /* 0x000000ffff0aa224 */ /* 0x000fce00078e0002 */
.L_x_3:
[----:B------:R-:W-:-:S07]  /*09d0*/  IMAD.MOV.U32 R11, RZ, RZ, RZ ;  /* 0x000000ffff0b7224 */ /* 0x000fce00078e00ff */
.L_x_0:
[----:B------:R-:W1:Y:S02]  /*09e0*/  LDCU.64 UR4, c[0x0][0x390] ;  /* 0x00007200ff0477ac */ /* 0x000e640008000a00 */
[----:B-1----:R-:W-:-:S04]  /*09f0*/  LEA R2, P0, R10, UR4, 0x2 ;  /* 0x000000040a027c11 */ /* 0x002fc8000f8010ff */
[----:B------:R-:W-:-:S05]  /*0a00*/  LEA.HI.X R3, R10, UR5, R11, 0x2, P0 ;  /* 0x000000050a037c11 */ /* 0x000fca00080f140b */
[----:B-----5:R-:W-:Y:S01]  /*0a10*/  STG.E desc[UR6][R2.64], R0 ;  /* 0x0000000002007986 */ /* 0x020fe2000c101906 */
[----:B------:R-:W-:Y:S05]  /*0a20*/  EXIT ;  /* 0x000000000000794d */ /* 0x000fea0003800000 */
.L_x_5:
[----:B------:R-:W-:-:S00]  /*0a30*/  BRA `(.L_x_5) ;  /* 0xfffffffc00fc7947 */ /* 0x000fc0000383ffff */
[----:B------:R-:W-:-:S00]  /*0a40*/  NOP ;  /* 0x0000000000007918 */ /* 0x000fc00000000000 */
        /* <DEDUP_REMOVED lines=11> */
.L_x_6:


//--------------------- .nv.shared.reserved.0     --------------------------
	.section	.nv.shared.reserved.0,"aw",@nobits
	.weak		__nv_reservedSMEM_offset_0_alias
	.size		__nv_reservedSMEM_offset_0_alias, 0, 64
	.other		__nv_reservedSMEM_offset_0_alias,@"STO_CUDA_RESERVED_SHARED STV_DEFAULT"
__nv_reservedSMEM_offset_0_alias:
	.zero		0
	.zero		64


//--------------------- .nv.constant0._Z7selSortPiiS_ --------------------------
	.section	.nv.constant0._Z7selSortPiiS_,"a",@progbits
	.sectionflags	@""
	.align	4
.nv.constant0._Z7selSortPiiS_:
	.zero		920


//--------------------- SYMBOLS --------------------------

	.type		.nv.reservedSmem.offset0,@object
	.size		.nv.reservedSmem.offset0,0x4
